//
// Generated by NVIDIA NVVM Compiler
//
// Compiler Build ID: CL-36424714
// Cuda compilation tools, release 13.0, V13.0.88
// Based on NVVM 20.0.0
//

.version 9.0
.target sm_100
.address_size 64

	// .globl	_Z9addKernelPKdS0_Pdii
// _ZZ9addKernelPKdS0_PdiiE9sharedSum has been demoted

.visible .entry _Z9addKernelPKdS0_Pdii(
	.param .u64 .ptr .align 1 _Z9addKernelPKdS0_Pdii_param_0,
	.param .u64 .ptr .align 1 _Z9addKernelPKdS0_Pdii_param_1,
	.param .u64 .ptr .align 1 _Z9addKernelPKdS0_Pdii_param_2,
	.param .u32 _Z9addKernelPKdS0_Pdii_param_3,
	.param .u32 _Z9addKernelPKdS0_Pdii_param_4
)
{
	.reg .pred 	%p<6>;
	.reg .b32 	%r<17>;
	.reg .b64 	%rd<15>;
	.reg .b64 	%fd<8>;
	// demoted variable
	.shared .align 8 .b8 _ZZ9addKernelPKdS0_PdiiE9sharedSum[6280];
	ld.param.u64 	%rd3, [_Z9addKernelPKdS0_Pdii_param_0];
	ld.param.u64 	%rd4, [_Z9addKernelPKdS0_Pdii_param_1];
	ld.param.u64 	%rd2, [_Z9addKernelPKdS0_Pdii_param_2];
	ld.param.u32 	%r7, [_Z9addKernelPKdS0_Pdii_param_3];
	ld.param.u32 	%r8, [_Z9addKernelPKdS0_Pdii_param_4];
	cvta.to.global.u64 	%rd5, %rd4;
	cvta.to.global.u64 	%rd6, %rd3;
	mov.u32 	%r1, %ctaid.x;
	mov.u32 	%r2, %tid.x;
	mul.wide.u32 	%rd7, %r2, 8;
	add.s64 	%rd8, %rd6, %rd7;
	ld.global.f64 	%fd1, [%rd8];
	mul.lo.s32 	%r9, %r8, %r7;
	mad.lo.s32 	%r10, %r1, %r9, %r1;
	add.s32 	%r11, %r10, %r2;
	mul.wide.s32 	%rd9, %r11, 8;
	add.s64 	%rd10, %rd5, %rd9;
	ld.global.f64 	%fd2, [%rd10];
	mul.f64 	%fd3, %fd1, %fd2;
	shl.b32 	%r12, %r2, 3;
	mov.u32 	%r13, _ZZ9addKernelPKdS0_PdiiE9sharedSum;
	add.s32 	%r3, %r13, %r12;
	st.shared.f64 	[%r3], %fd3;
	bar.sync 	0;
	mov.u32 	%r16, %ntid.x;
	setp.lt.u32 	%p1, %r16, 2;
	@%p1 bra 	$L__BB0_4;
$L__BB0_1:
	shr.u32 	%r6, %r16, 1;
	setp.ge.u32 	%p2, %r2, %r6;
	@%p2 bra 	$L__BB0_3;
	shl.b32 	%r14, %r6, 3;
	add.s32 	%r15, %r3, %r14;
	ld.shared.f64 	%fd4, [%r15];
	ld.shared.f64 	%fd5, [%r3];
	add.f64 	%fd6, %fd4, %fd5;
	st.shared.f64 	[%r3], %fd6;
$L__BB0_3:
	bar.sync 	0;
	setp.gt.u32 	%p3, %r16, 3;
	mov.u32 	%r16, %r6;
	@%p3 bra 	$L__BB0_1;
$L__BB0_4:
	setp.ne.s32 	%p4, %r2, 0;
	@%p4 bra 	$L__BB0_8;
	ld.shared.f64 	%fd7, [_ZZ9addKernelPKdS0_PdiiE9sharedSum];
	cvta.to.global.u64 	%rd11, %rd2;
	mul.wide.u32 	%rd12, %r1, 8;
	add.s64 	%rd1, %rd11, %rd12;
	setp.leu.f64 	%p5, %fd7, 0d0000000000000000;
	@%p5 bra 	$L__BB0_7;
	mov.b64 	%rd14, 4607182418800017408;
	st.global.u64 	[%rd1], %rd14;
	bra.uni 	$L__BB0_8;
$L__BB0_7:
	mov.b64 	%rd13, 0;
	st.global.u64 	[%rd1], %rd13;
$L__BB0_8:
	ret;

}


// ===== COMPILED SASS (sm_100) =====

	.target	sm_100

	.elftype	@"ET_EXEC"


//--------------------- .note.nv.tkinfo           --------------------------
	.section	.note.nv.tkinfo,"",@"SHT_NOTE"
	.sectionflags	@"SHF_NOTE_NV_TKINFO"
	.tkinfo
        /*0018*/ 	.word	0x00000002
        /*0030*/ 	.string	""
        /*0030*/ 	.string	"ptxas"
        /*0030*/ 	.string	"Cuda compilation tools, release 13.0, V13.0.88"
        /*0030*/ 	.string	"Build cuda_13.0.r13.0/compiler.36424714_0"
        /*0030*/ 	.string	"-arch sm_100 -m 64 "



//--------------------- .note.nv.cuinfo           --------------------------
	.section	.note.nv.cuinfo,"",@"SHT_NOTE"
	.sectionflags	@"SHF_NOTE_NV_CUINFO"
        /*0018*/ 	.short	0x0002
        /*001a*/ 	.short	0x0064
        /*001c*/ 	.short	0x0082
	.zero		2


//--------------------- .nv.info                  --------------------------
	.section	.nv.info,"",@"SHT_CUDA_INFO"
	.align	4


	//----- nvinfo : EIATTR_REGCOUNT
	.align		4
        /*0000*/ 	.byte	0x04, 0x2f
        /*0002*/ 	.short	(.L_1 - .L_0)
	.align		4
.L_0:
        /*0004*/ 	.word	index@(_Z9addKernelPKdS0_Pdii)
        /*0008*/ 	.word	0x0000000d


	//----- nvinfo : EIATTR_FRAME_SIZE
	.align		4
.L_1:
        /*000c*/ 	.byte	0x04, 0x11
        /*000e*/ 	.short	(.L_3 - .L_2)
	.align		4
.L_2:
        /*0010*/ 	.word	index@(_Z9addKernelPKdS0_Pdii)
        /*0014*/ 	.word	0x00000000


	//----- nvinfo : EIATTR_MIN_STACK_SIZE
	.align		4
.L_3:
        /*0018*/ 	.byte	0x04, 0x12
        /*001a*/ 	.short	(.L_5 - .L_4)
	.align		4
.L_4:
        /*001c*/ 	.word	index@(_Z9addKernelPKdS0_Pdii)
        /*0020*/ 	.word	0x00000000
.L_5:


//--------------------- .nv.compat                --------------------------
	.section	.nv.compat,"",@"SHT_CUDA_COMPAT_INFO"
	.align	4
        /*0000*/ 	.byte	0x02, 0x09, 0x00, 0x00, 0x02, 0x02, 0x01, 0x00, 0x02, 0x05, 0x05, 0x00, 0x03, 0x07, 0x01, 0x01
        /*0010*/ 	.byte	0x02, 0x03, 0x00, 0x00, 0x02, 0x06, 0x01, 0x00, 0x04, 0x0b, 0x08, 0x00, 0x01, 0x00, 0x00, 0x00
        /*0020*/ 	.byte	0x00, 0x00, 0x00, 0x00


//--------------------- .nv.info._Z9addKernelPKdS0_Pdii --------------------------
	.section	.nv.info._Z9addKernelPKdS0_Pdii,"",@"SHT_CUDA_INFO"
	.sectionflags	@""
	.align	4


	//----- nvinfo : EIATTR_CUDA_API_VERSION
	.align		4
        /*0000*/ 	.byte	0x04, 0x37
        /*0002*/ 	.short	(.L_7 - .L_6)
.L_6:
        /*0004*/ 	.word	0x00000082


	//----- nvinfo : EIATTR_KPARAM_INFO
	.align		4
.L_7:
        /*0008*/ 	.byte	0x04, 0x17
        /*000a*/ 	.short	(.L_9 - .L_8)
.L_8:
        /*000c*/ 	.word	0x00000000
        /*0010*/ 	.short	0x0004
        /*0012*/ 	.short	0x001c
        /*0014*/ 	.byte	0x00, 0xf0, 0x11, 0x00


	//----- nvinfo : EIATTR_KPARAM_INFO
	.align		4
.L_9:
        /*0018*/ 	.byte	0x04, 0x17
        /*001a*/ 	.short	(.L_11 - .L_10)
.L_10:
        /*001c*/ 	.word	0x00000000
        /*0020*/ 	.short	0x0003
        /*0022*/ 	.short	0x0018
        /*0024*/ 	.byte	0x00, 0xf0, 0x11, 0x00


	//----- nvinfo : EIATTR_KPARAM_INFO
	.align		4
.L_11:
        /*0028*/ 	.byte	0x04, 0x17
        /*002a*/ 	.short	(.L_13 - .L_12)
.L_12:
        /*002c*/ 	.word	0x00000000
        /*0030*/ 	.short	0x0002
        /*0032*/ 	.short	0x0010
        /*0034*/ 	.byte	0x00, 0xf5, 0x21, 0x00


	//----- nvinfo : EIATTR_KPARAM_INFO
	.align		4
.L_13:
        /*0038*/ 	.byte	0x04, 0x17
        /*003a*/ 	.short	(.L_15 - .L_14)
.L_14:
        /*003c*/ 	.word	0x00000000
        /*0040*/ 	.short	0x0001
        /*0042*/ 	.short	0x0008
        /*0044*/ 	.byte	0x00, 0xf5, 0x21, 0x00


	//----- nvinfo : EIATTR_KPARAM_INFO
	.align		4
.L_15:
        /*0048*/ 	.byte	0x04, 0x17
        /*004a*/ 	.short	(.L_17 - .L_16)
.L_16:
        /*004c*/ 	.word	0x00000000
        /*0050*/ 	.short	0x0000
        /*0052*/ 	.short	0x0000
        /*0054*/ 	.byte	0x00, 0xf5, 0x21, 0x00


	//----- nvinfo : EIATTR_SPARSE_MMA_MASK
	.align		4
.L_17:
        /*0058*/ 	.byte	0x03, 0x50
        /*005a*/ 	.short	0x0000


	//----- nvinfo : EIATTR_MAXREG_COUNT
	.align		4
        /*005c*/ 	.byte	0x03, 0x1b
        /*005e*/ 	.short	0x00ff


	//----- nvinfo : EIATTR_NUM_BARRIERS
	.align		4
        /*0060*/ 	.byte	0x02, 0x4c
        /*0062*/ 	.byte	0x01
	.zero		1


	//----- nvinfo : EIATTR_MERCURY_ISA_VERSION
	.align		4
        /*0064*/ 	.byte	0x03, 0x5f
        /*0066*/ 	.short	0x0101


	//----- nvinfo : EIATTR_VRC_CTA_INIT_COUNT
	.align		4
        /*0068*/ 	.byte	0x02, 0x4a
	.zero		1
	.zero		1


	//----- nvinfo : EIATTR_EXIT_INSTR_OFFSETS
	.align		4
        /*006c*/ 	.byte	0x04, 0x1c
        /*006e*/ 	.short	(.L_19 - .L_18)


	//   ....[0]....
.L_18:
        /*0070*/ 	.word	0x00000250


	//   ....[1]....
        /*0074*/ 	.word	0x00000300


	//   ....[2]....
        /*0078*/ 	.word	0x00000320


	//----- nvinfo : EIATTR_CBANK_PARAM_SIZE
	.align		4
.L_19:
        /*007c*/ 	.byte	0x03, 0x19
        /*007e*/ 	.short	0x0020


	//----- nvinfo : EIATTR_PARAM_CBANK
	.align		4
        /*0080*/ 	.byte	0x04, 0x0a
        /*0082*/ 	.short	(.L_21 - .L_20)
	.align		4
.L_20:
        /*0084*/ 	.word	index@(.nv.constant0._Z9addKernelPKdS0_Pdii)
        /*0088*/ 	.short	0x0380
        /*008a*/ 	.short	0x0020


	//----- nvinfo : EIATTR_SW_WAR
	.align		4
.L_21:
        /*008c*/ 	.byte	0x04, 0x36
        /*008e*/ 	.short	(.L_23 - .L_22)
.L_22:
        /*0090*/ 	.word	0x00000008
.L_23:


//--------------------- .nv.callgraph             --------------------------
	.section	.nv.callgraph,"",@"SHT_CUDA_CALLGRAPH"
	.align	4
	.sectionentsize	8
	.align		4
        /*0000*/ 	.word	0x00000000
	.align		4
        /*0004*/ 	.word	0xffffffff
	.align		4
        /*0008*/ 	.word	0x00000000
	.align		4
        /*000c*/ 	.word	0xfffffffe
	.align		4
        /*0010*/ 	.word	0x00000000
	.align		4
        /*0014*/ 	.word	0xfffffffd
	.align		4
        /*0018*/ 	.word	0x00000000
	.align		4
        /*001c*/ 	.word	0xfffffffc


//--------------------- .text._Z9addKernelPKdS0_Pdii --------------------------
	.section	.text._Z9addKernelPKdS0_Pdii,"ax",@progbits
	.align	128
        .global         _Z9addKernelPKdS0_Pdii
        .type           _Z9addKernelPKdS0_Pdii,@function
        .size           _Z9addKernelPKdS0_Pdii,(.L_x_3 - _Z9addKernelPKdS0_Pdii)
        .other          _Z9addKernelPKdS0_Pdii,@"STO_CUDA_ENTRY STV_DEFAULT"
_Z9addKernelPKdS0_Pdii:
.text._Z9addKernelPKdS0_Pdii:
[----:B------:R-:W-:Y:S01]  /*0000*/  LDC R1, c[0x0][0x37c] ;  /* 0x0000df00ff017b82 */ /* 0x000fe20000000800 */
[----:B------:R-:W0:Y:S07]  /*0010*/  S2R R0, SR_CTAID.X ;  /* 0x0000000000007919 */ /* 0x000e2e0000002500 */
[----:B------:R-:W1:Y:S01]  /*0020*/  LDC.64 R8, c[0x0][0x398] ;  /* 0x0000e600ff087b82 */ /* 0x000e620000000a00 */
[----:B------:R-:W2:Y:S01]  /*0030*/  LDCU.64 UR6, c[0x0][0x358] ;  /* 0x00006b00ff0677ac */ /* 0x000ea20008000a00 */
[----:B------:R-:W3:Y:S06]  /*0040*/  S2R R2, SR_TID.X ;  /* 0x0000000000027919 */ /* 0x000eec0000002100 */
[----:B------:R-:W4:Y:S08]  /*0050*/  LDC.64 R4, c[0x0][0x380] ;  /* 0x0000e000ff047b82 */ /* 0x000f300000000a00 */
[----:B------:R-:W5:Y:S01]  /*0060*/  LDC.64 R6, c[0x0][0x388] ;  /* 0x0000e200ff067b82 */ /* 0x000f620000000a00 */
[----:B-1----:R-:W-:-:S04]  /*0070*/  IMAD R3, R9, R8, RZ ;  /* 0x0000000809037224 */ /* 0x002fc800078e02ff */
[----:B0-----:R-:W-:-:S04]  /*0080*/  IMAD R3, R3, R0, R0 ;  /* 0x0000000003037224 */ /* 0x001fc800078e0200 */
[----:B---3--:R-:W-:Y:S02]  /*0090*/  IMAD.IADD R3, R3, 0x1, R2 ;  /* 0x0000000103037824 */ /* 0x008fe400078e0202 */
[----:B----4-:R-:W-:-:S04]  /*00a0*/  IMAD.WIDE.U32 R4, R2, 0x8, R4 ;  /* 0x0000000802047825 */ /* 0x010fc800078e0004 */
[----:B-----5:R-:W-:Y:S02]  /*00b0*/  IMAD.WIDE R6, R3, 0x8, R6 ;  /* 0x0000000803067825 */ /* 0x020fe400078e0206 */
[----:B--2---:R-:W2:Y:S04]  /*00c0*/  LDG.E.64 R4, desc[UR6][R4.64] ;  /* 0x0000000604047981 */ /* 0x004ea8000c1e1b00 */
[----:B------:R-:W2:Y:S01]  /*00d0*/  LDG.E.64 R6, desc[UR6][R6.64] ;  /* 0x0000000606067981 */ /* 0x000ea2000c1e1b00 */
[----:B------:R-:W0:Y:S01]  /*00e0*/  S2UR UR5, SR_CgaCtaId ;  /* 0x00000000000579c3 */ /* 0x000e220000008800 */
[----:B------:R-:W-:Y:S01]  /*00f0*/  UMOV UR4, 0x400 ;  /* 0x0000040000047882 */ /* 0x000fe20000000000 */
[----:B------:R-:W1:Y:S01]  /*0100*/  LDCU UR8, c[0x0][0x360] ;  /* 0x00006c00ff0877ac */ /* 0x000e620008000800 */
[----:B------:R-:W-:Y:S01]  /*0110*/  ISETP.NE.AND P0, PT, R2, RZ, PT ;  /* 0x000000ff0200720c */ /* 0x000fe20003f05270 */
[----:B-1----:R-:W-:-:S02]  /*0120*/  UISETP.GE.U32.AND UP0, UPT, UR8, 0x2, UPT ;  /* 0x000000020800788c */ /* 0x002fc4000bf06070 */
[----:B0-----:R-:W-:-:S06]  /*0130*/  ULEA UR4, UR5, UR4, 0x18 ;  /* 0x0000000405047291 */ /* 0x001fcc000f8ec0ff */
[----:B------:R-:W-:Y:S01]  /*0140*/  LEA R3, R2, UR4, 0x3 ;  /* 0x0000000402037c11 */ /* 0x000fe2000f8e18ff */
[----:B--2---:R-:W-:-:S07]  /*0150*/  DMUL R8, R4, R6 ;  /* 0x0000000604087228 */ /* 0x004fce0000000000 */
[----:B------:R0:W-:Y:S01]  /*0160*/  STS.64 [R3], R8 ;  /* 0x0000000803007388 */ /* 0x0001e20000000a00 */
[----:B------:R-:W-:Y:S06]  /*0170*/  BAR.SYNC.DEFER_BLOCKING 0x0 ;  /* 0x0000000000007b1d */ /* 0x000fec0000010000 */
[----:B------:R-:W-:Y:S05]  /*0180*/  BRA.U !UP0, `(.L_x_0) ;  /* 0x0000000108307547 */ /* 0x000fea000b800000 */
[----:B0-----:R-:W-:-:S07]  /*0190*/  IMAD.U32 R8, RZ, RZ, UR8 ;  /* 0x00000008ff087e24 */ /* 0x001fce000f8e00ff */
.L_x_1:
[----:B------:R-:W-:-:S04]  /*01a0*/  SHF.R.U32.HI R10, RZ, 0x1, R8 ;  /* 0x00000001ff0a7819 */ /* 0x000fc80000011608 */
[----:B------:R-:W-:-:S13]  /*01b0*/  ISETP.GE.U32.AND P1, PT, R2, R10, PT ;  /* 0x0000000a0200720c */ /* 0x000fda0003f26070 */
[----:B------:R-:W-:Y:S01]  /*01c0*/  @!P1 LEA R9, R10, R3, 0x3 ;  /* 0x000000030a099211 */ /* 0x000fe200078e18ff */
[----:B------:R-:W-:Y:S04]  /*01d0*/  @!P1 LDS.64 R6, [R3] ;  /* 0x0000000003069984 */ /* 0x000fe80000000a00 */
[----:B------:R-:W0:Y:S02]  /*01e0*/  @!P1 LDS.64 R4, [R9] ;  /* 0x0000000009049984 */ /* 0x000e240000000a00 */
[----:B0-----:R-:W-:-:S07]  /*01f0*/  @!P1 DADD R4, R4, R6 ;  /* 0x0000000004049229 */ /* 0x001fce0000000006 */
[----:B------:R1:W-:Y:S01]  /*0200*/  @!P1 STS.64 [R3], R4 ;  /* 0x0000000403009388 */ /* 0x0003e20000000a00 */
[----:B------:R-:W-:Y:S01]  /*0210*/  BAR.SYNC.DEFER_BLOCKING 0x0 ;  /* 0x0000000000007b1d */ /* 0x000fe20000010000 */
[----:B------:R-:W-:Y:S01]  /*0220*/  ISETP.GT.U32.AND P1, PT, R8, 0x3, PT ;  /* 0x000000030800780c */ /* 0x000fe20003f24070 */
[----:B------:R-:W-:-:S12]  /*0230*/  IMAD.MOV.U32 R8, RZ, RZ, R10 ;  /* 0x000000ffff087224 */ /* 0x000fd800078e000a */
[----:B-1----:R-:W-:Y:S05]  /*0240*/  @P1 BRA `(.L_x_1) ;  /* 0xfffffffc00d41947 */ /* 0x002fea000383ffff */
.L_x_0:
[----:B------:R-:W-:Y:S05]  /*0250*/  @P0 EXIT ;  /* 0x000000000000094d */ /* 0x000fea0003800000 */
[----:B------:R-:W1:Y:S01]  /*0260*/  S2UR UR5, SR_CgaCtaId ;  /* 0x00000000000579c3 */ /* 0x000e620000008800 */
[----:B------:R-:W-:-:S07]  /*0270*/  UMOV UR4, 0x400 ;  /* 0x0000040000047882 */ /* 0x000fce0000000000 */
[----:B0-----:R-:W0:Y:S01]  /*0280*/  LDC.64 R2, c[0x0][0x390] ;  /* 0x0000e400ff027b82 */ /* 0x001e220000000a00 */
[----:B-1----:R-:W-:Y:S01]  /*0290*/  ULEA UR4, UR5, UR4, 0x18 ;  /* 0x0000000405047291 */ /* 0x002fe2000f8ec0ff */
[----:B0-----:R-:W-:-:S08]  /*02a0*/  IMAD.WIDE.U32 R2, R0, 0x8, R2 ;  /* 0x0000000800027825 */ /* 0x001fd000078e0002 */
[----:B------:R-:W0:Y:S02]  /*02b0*/  LDS.64 R4, [UR4] ;  /* 0x00000004ff047984 */ /* 0x000e240008000a00 */
[----:B0-----:R-:W-:-:S14]  /*02c0*/  DSETP.GT.AND P0, PT, R4, RZ, PT ;  /* 0x000000ff0400722a */ /* 0x001fdc0003f04000 */
[----:B------:R-:W-:Y:S02]  /*02d0*/  @P0 MOV R4, 0x0 ;  /* 0x0000000000040802 */ /* 0x000fe40000000f00 */
[----:B------:R-:W-:-:S05]  /*02e0*/  @P0 MOV R5, 0x3ff00000 ;  /* 0x3ff0000000050802 */ /* 0x000fca0000000f00 */
[----:B------:R0:W-:Y:S01]  /*02f0*/  @P0 STG.E.64 desc[UR6][R2.64], R4 ;  /* 0x0000000402000986 */ /* 0x0001e2000c101b06 */
[----:B------:R-:W-:Y:S05]  /*0300*/  @P0 EXIT ;  /* 0x000000000000094d */ /* 0x000fea0003800000 */
[----:B------:R-:W-:Y:S01]  /*0310*/  STG.E.64 desc[UR6][R2.64], RZ ;  /* 0x000000ff02007986 */ /* 0x000fe2000c101b06 */
[----:B------:R-:W-:Y:S05]  /*0320*/  EXIT ;  /* 0x000000000000794d */ /* 0x000fea0003800000 */
.L_x_2:
[----:B------:R-:W-:-:S00]  /*0330*/  BRA `(.L_x_2) ;  /* 0xfffffffc00fc7947 */ /* 0x000fc0000383ffff */
[----:B------:R-:W-:-:S00]  /*0340*/  NOP ;  /* 0x0000000000007918 */ /* 0x000fc00000000000 */
        /* <DEDUP_REMOVED lines=11> */
.L_x_3:


//--------------------- .nv.shared._Z9addKernelPKdS0_Pdii --------------------------
	.section	.nv.shared._Z9addKernelPKdS0_Pdii,"aw",@nobits
	.sectionflags	@""
	.align	8
.nv.shared._Z9addKernelPKdS0_Pdii:
	.zero		7304


//--------------------- .nv.shared.reserved.0     --------------------------
	.section	.nv.shared.reserved.0,"aw",@nobits
	.weak		__nv_reservedSMEM_offset_0_alias
	.size		__nv_reservedSMEM_offset_0_alias, 0, 64
	.other		__nv_reservedSMEM_offset_0_alias,@"STO_CUDA_RESERVED_SHARED STV_DEFAULT"
__nv_reservedSMEM_offset_0_alias:
	.zero		0
	.zero		64


//--------------------- .nv.constant0._Z9addKernelPKdS0_Pdii --------------------------
	.section	.nv.constant0._Z9addKernelPKdS0_Pdii,"a",@progbits
	.sectionflags	@""
	.align	4
.nv.constant0._Z9addKernelPKdS0_Pdii:
	.zero		928


//--------------------- SYMBOLS --------------------------

	.type		.nv.reservedSmem.offset0,@object
	.size		.nv.reservedSmem.offset0,0x4
	.type		.nv.reservedSmem.cap,@object
	.size		.nv.reservedSmem.cap,0x4
